//
// Generated by NVIDIA NVVM Compiler
//
// Compiler Build ID: CL-36424714
// Cuda compilation tools, release 13.0, V13.0.88
// Based on NVVM 20.0.0
//

.version 9.0
.target sm_100
.address_size 64

	// .globl	_Z8sgemm_v0PKfS0_Pfiiiff

.visible .entry _Z8sgemm_v0PKfS0_Pfiiiff(
	.param .u64 .ptr .align 1 _Z8sgemm_v0PKfS0_Pfiiiff_param_0,
	.param .u64 .ptr .align 1 _Z8sgemm_v0PKfS0_Pfiiiff_param_1,
	.param .u64 .ptr .align 1 _Z8sgemm_v0PKfS0_Pfiiiff_param_2,
	.param .u32 _Z8sgemm_v0PKfS0_Pfiiiff_param_3,
	.param .u32 _Z8sgemm_v0PKfS0_Pfiiiff_param_4,
	.param .u32 _Z8sgemm_v0PKfS0_Pfiiiff_param_5,
	.param .f32 _Z8sgemm_v0PKfS0_Pfiiiff_param_6,
	.param .f32 _Z8sgemm_v0PKfS0_Pfiiiff_param_7
)
{
	.reg .pred 	%p<13>;
	.reg .b32 	%r<41>;
	.reg .b32 	%f<68>;
	.reg .b64 	%rd<53>;

	ld.param.u64 	%rd7, [_Z8sgemm_v0PKfS0_Pfiiiff_param_0];
	ld.param.u64 	%rd8, [_Z8sgemm_v0PKfS0_Pfiiiff_param_1];
	ld.param.u64 	%rd6, [_Z8sgemm_v0PKfS0_Pfiiiff_param_2];
	ld.param.u32 	%r20, [_Z8sgemm_v0PKfS0_Pfiiiff_param_3];
	ld.param.u32 	%r18, [_Z8sgemm_v0PKfS0_Pfiiiff_param_4];
	ld.param.u32 	%r19, [_Z8sgemm_v0PKfS0_Pfiiiff_param_5];
	cvta.to.global.u64 	%rd1, %rd8;
	cvta.to.global.u64 	%rd2, %rd7;
	mov.u32 	%r21, %ntid.y;
	mov.u32 	%r22, %ctaid.y;
	mov.u32 	%r23, %tid.y;
	mad.lo.s32 	%r1, %r21, %r22, %r23;
	mov.u32 	%r24, %ntid.x;
	mov.u32 	%r25, %ctaid.x;
	mov.u32 	%r26, %tid.x;
	mad.lo.s32 	%r2, %r24, %r25, %r26;
	setp.ge.s32 	%p1, %r1, %r20;
	setp.ge.s32 	%p2, %r2, %r18;
	or.pred  	%p3, %p1, %p2;
	@%p3 bra 	$L__BB0_14;
	setp.lt.s32 	%p4, %r19, 1;
	mov.f32 	%f67, 0f00000000;
	@%p4 bra 	$L__BB0_13;
	mul.lo.s32 	%r3, %r19, %r1;
	and.b32  	%r4, %r19, 7;
	setp.lt.u32 	%p5, %r19, 8;
	mov.f32 	%f67, 0f00000000;
	mov.b32 	%r39, 0;
	@%p5 bra 	$L__BB0_5;
	and.b32  	%r39, %r19, 2147483640;
	neg.s32 	%r37, %r39;
	shl.b32 	%r7, %r18, 3;
	mul.wide.u32 	%rd9, %r3, 4;
	add.s64 	%rd10, %rd9, %rd2;
	add.s64 	%rd52, %rd10, 16;
	mov.f32 	%f67, 0f00000000;
	mul.wide.s32 	%rd13, %r18, 4;
	mov.u32 	%r36, %r2;
$L__BB0_4:
	.pragma "nounroll";
	ld.global.nc.f32 	%f17, [%rd52+-16];
	mul.wide.s32 	%rd11, %r36, 4;
	add.s64 	%rd12, %rd1, %rd11;
	ld.global.nc.f32 	%f18, [%rd12];
	fma.rn.f32 	%f19, %f17, %f18, %f67;
	ld.global.nc.f32 	%f20, [%rd52+-12];
	add.s64 	%rd14, %rd12, %rd13;
	ld.global.nc.f32 	%f21, [%rd14];
	fma.rn.f32 	%f22, %f20, %f21, %f19;
	ld.global.nc.f32 	%f23, [%rd52+-8];
	add.s64 	%rd15, %rd14, %rd13;
	ld.global.nc.f32 	%f24, [%rd15];
	fma.rn.f32 	%f25, %f23, %f24, %f22;
	ld.global.nc.f32 	%f26, [%rd52+-4];
	add.s64 	%rd16, %rd15, %rd13;
	ld.global.nc.f32 	%f27, [%rd16];
	fma.rn.f32 	%f28, %f26, %f27, %f25;
	ld.global.nc.f32 	%f29, [%rd52];
	add.s64 	%rd17, %rd16, %rd13;
	ld.global.nc.f32 	%f30, [%rd17];
	fma.rn.f32 	%f31, %f29, %f30, %f28;
	ld.global.nc.f32 	%f32, [%rd52+4];
	add.s64 	%rd18, %rd17, %rd13;
	ld.global.nc.f32 	%f33, [%rd18];
	fma.rn.f32 	%f34, %f32, %f33, %f31;
	ld.global.nc.f32 	%f35, [%rd52+8];
	add.s64 	%rd19, %rd18, %rd13;
	ld.global.nc.f32 	%f36, [%rd19];
	fma.rn.f32 	%f37, %f35, %f36, %f34;
	ld.global.nc.f32 	%f38, [%rd52+12];
	add.s64 	%rd20, %rd19, %rd13;
	ld.global.nc.f32 	%f39, [%rd20];
	fma.rn.f32 	%f67, %f38, %f39, %f37;
	add.s32 	%r37, %r37, 8;
	add.s32 	%r36, %r36, %r7;
	add.s64 	%rd52, %rd52, 32;
	setp.ne.s32 	%p6, %r37, 0;
	@%p6 bra 	$L__BB0_4;
$L__BB0_5:
	setp.eq.s32 	%p7, %r4, 0;
	@%p7 bra 	$L__BB0_13;
	and.b32  	%r13, %r19, 3;
	setp.lt.u32 	%p8, %r4, 4;
	@%p8 bra 	$L__BB0_8;
	add.s32 	%r28, %r39, %r3;
	mul.wide.u32 	%rd21, %r28, 4;
	add.s64 	%rd22, %rd2, %rd21;
	ld.global.nc.f32 	%f41, [%rd22];
	mad.lo.s32 	%r29, %r39, %r18, %r2;
	mul.wide.s32 	%rd23, %r29, 4;
	add.s64 	%rd24, %rd1, %rd23;
	ld.global.nc.f32 	%f42, [%rd24];
	fma.rn.f32 	%f43, %f41, %f42, %f67;
	cvt.u64.u32 	%rd25, %r3;
	cvt.u64.u32 	%rd26, %r39;
	add.s64 	%rd27, %rd26, %rd25;
	shl.b64 	%rd28, %rd27, 2;
	add.s64 	%rd29, %rd2, %rd28;
	ld.global.nc.f32 	%f44, [%rd29+4];
	mul.wide.s32 	%rd30, %r18, 4;
	add.s64 	%rd31, %rd24, %rd30;
	ld.global.nc.f32 	%f45, [%rd31];
	fma.rn.f32 	%f46, %f44, %f45, %f43;
	ld.global.nc.f32 	%f47, [%rd29+8];
	add.s64 	%rd32, %rd31, %rd30;
	ld.global.nc.f32 	%f48, [%rd32];
	fma.rn.f32 	%f49, %f47, %f48, %f46;
	ld.global.nc.f32 	%f50, [%rd29+12];
	add.s64 	%rd33, %rd32, %rd30;
	ld.global.nc.f32 	%f51, [%rd33];
	fma.rn.f32 	%f67, %f50, %f51, %f49;
	add.s32 	%r39, %r39, 4;
$L__BB0_8:
	setp.eq.s32 	%p9, %r13, 0;
	@%p9 bra 	$L__BB0_13;
	setp.eq.s32 	%p10, %r13, 1;
	@%p10 bra 	$L__BB0_11;
	add.s32 	%r30, %r39, %r3;
	mul.wide.u32 	%rd34, %r30, 4;
	add.s64 	%rd35, %rd2, %rd34;
	ld.global.nc.f32 	%f53, [%rd35];
	mad.lo.s32 	%r31, %r39, %r18, %r2;
	mul.wide.s32 	%rd36, %r31, 4;
	add.s64 	%rd37, %rd1, %rd36;
	ld.global.nc.f32 	%f54, [%rd37];
	fma.rn.f32 	%f55, %f53, %f54, %f67;
	cvt.u64.u32 	%rd38, %r3;
	cvt.u64.u32 	%rd39, %r39;
	add.s64 	%rd40, %rd39, %rd38;
	shl.b64 	%rd41, %rd40, 2;
	add.s64 	%rd42, %rd2, %rd41;
	ld.global.nc.f32 	%f56, [%rd42+4];
	mul.wide.s32 	%rd43, %r18, 4;
	add.s64 	%rd44, %rd37, %rd43;
	ld.global.nc.f32 	%f57, [%rd44];
	fma.rn.f32 	%f67, %f56, %f57, %f55;
	add.s32 	%r39, %r39, 2;
$L__BB0_11:
	and.b32  	%r32, %r19, 1;
	setp.eq.b32 	%p11, %r32, 1;
	not.pred 	%p12, %p11;
	@%p12 bra 	$L__BB0_13;
	add.s32 	%r33, %r39, %r3;
	mul.wide.u32 	%rd45, %r33, 4;
	add.s64 	%rd46, %rd2, %rd45;
	ld.global.nc.f32 	%f58, [%rd46];
	mad.lo.s32 	%r34, %r39, %r18, %r2;
	mul.wide.s32 	%rd47, %r34, 4;
	add.s64 	%rd48, %rd1, %rd47;
	ld.global.nc.f32 	%f59, [%rd48];
	fma.rn.f32 	%f67, %f58, %f59, %f67;
$L__BB0_13:
	mad.lo.s32 	%r35, %r18, %r1, %r2;
	cvta.to.global.u64 	%rd49, %rd6;
	mul.wide.s32 	%rd50, %r35, 4;
	add.s64 	%rd51, %rd49, %rd50;
	st.global.f32 	[%rd51], %f67;
$L__BB0_14:
	ret;

}


// ===== COMPILED SASS (sm_100) =====

	.target	sm_100

	.elftype	@"ET_EXEC"


//--------------------- .note.nv.tkinfo           --------------------------
	.section	.note.nv.tkinfo,"",@"SHT_NOTE"
	.sectionflags	@"SHF_NOTE_NV_TKINFO"
	.tkinfo
        /*0018*/ 	.word	0x00000002
        /*0030*/ 	.string	""
        /*0030*/ 	.string	"ptxas"
        /*0030*/ 	.string	"Cuda compilation tools, release 13.0, V13.0.88"
        /*0030*/ 	.string	"Build cuda_13.0.r13.0/compiler.36424714_0"
        /*0030*/ 	.string	"-arch sm_100 -m 64 "



//--------------------- .note.nv.cuinfo           --------------------------
	.section	.note.nv.cuinfo,"",@"SHT_NOTE"
	.sectionflags	@"SHF_NOTE_NV_CUINFO"
        /*0018*/ 	.short	0x0002
        /*001a*/ 	.short	0x0064
        /*001c*/ 	.short	0x0082
	.zero		2


//--------------------- .nv.info                  --------------------------
	.section	.nv.info,"",@"SHT_CUDA_INFO"
	.align	4


	//----- nvinfo : EIATTR_REGCOUNT
	.align		4
        /*0000*/ 	.byte	0x04, 0x2f
        /*0002*/ 	.short	(.L_1 - .L_0)
	.align		4
.L_0:
        /*0004*/ 	.word	index@(_Z8sgemm_v0PKfS0_Pfiiiff)
        /*0008*/ 	.word	0x00000020


	//----- nvinfo : EIATTR_FRAME_SIZE
	.align		4
.L_1:
        /*000c*/ 	.byte	0x04, 0x11
        /*000e*/ 	.short	(.L_3 - .L_2)
	.align		4
.L_2:
        /*0010*/ 	.word	index@(_Z8sgemm_v0PKfS0_Pfiiiff)
        /*0014*/ 	.word	0x00000000


	//----- nvinfo : EIATTR_MIN_STACK_SIZE
	.align		4
.L_3:
        /*0018*/ 	.byte	0x04, 0x12
        /*001a*/ 	.short	(.L_5 - .L_4)
	.align		4
.L_4:
        /*001c*/ 	.word	index@(_Z8sgemm_v0PKfS0_Pfiiiff)
        /*0020*/ 	.word	0x00000000
.L_5:


//--------------------- .nv.compat                --------------------------
	.section	.nv.compat,"",@"SHT_CUDA_COMPAT_INFO"
	.align	4
        /*0000*/ 	.byte	0x02, 0x09, 0x00, 0x00, 0x02, 0x02, 0x01, 0x00, 0x02, 0x05, 0x05, 0x00, 0x03, 0x07, 0x01, 0x01
        /*0010*/ 	.byte	0x02, 0x03, 0x00, 0x00, 0x02, 0x06, 0x01, 0x00, 0x04, 0x0b, 0x08, 0x00, 0x09, 0x00, 0x00, 0x00
        /*0020*/ 	.byte	0x00, 0x00, 0x00, 0x00


//--------------------- .nv.info._Z8sgemm_v0PKfS0_Pfiiiff --------------------------
	.section	.nv.info._Z8sgemm_v0PKfS0_Pfiiiff,"",@"SHT_CUDA_INFO"
	.sectionflags	@""
	.align	4


	//----- nvinfo : EIATTR_CUDA_API_VERSION
	.align		4
        /*0000*/ 	.byte	0x04, 0x37
        /*0002*/ 	.short	(.L_7 - .L_6)
.L_6:
        /*0004*/ 	.word	0x00000082


	//----- nvinfo : EIATTR_KPARAM_INFO
	.align		4
.L_7:
        /*0008*/ 	.byte	0x04, 0x17
        /*000a*/ 	.short	(.L_9 - .L_8)
.L_8:
        /*000c*/ 	.word	0x00000000
        /*0010*/ 	.short	0x0007
        /*0012*/ 	.short	0x0028
        /*0014*/ 	.byte	0x00, 0xf0, 0x11, 0x00


	//----- nvinfo : EIATTR_KPARAM_INFO
	.align		4
.L_9:
        /*0018*/ 	.byte	0x04, 0x17
        /*001a*/ 	.short	(.L_11 - .L_10)
.L_10:
        /*001c*/ 	.word	0x00000000
        /*0020*/ 	.short	0x0006
        /*0022*/ 	.short	0x0024
        /*0024*/ 	.byte	0x00, 0xf0, 0x11, 0x00


	//----- nvinfo : EIATTR_KPARAM_INFO
	.align		4
.L_11:
        /*0028*/ 	.byte	0x04, 0x17
        /*002a*/ 	.short	(.L_13 - .L_12)
.L_12:
        /*002c*/ 	.word	0x00000000
        /*0030*/ 	.short	0x0005
        /*0032*/ 	.short	0x0020
        /*0034*/ 	.byte	0x00, 0xf0, 0x11, 0x00


	//----- nvinfo : EIATTR_KPARAM_INFO
	.align		4
.L_13:
        /*0038*/ 	.byte	0x04, 0x17
        /*003a*/ 	.short	(.L_15 - .L_14)
.L_14:
        /*003c*/ 	.word	0x00000000
        /*0040*/ 	.short	0x0004
        /*0042*/ 	.short	0x001c
        /*0044*/ 	.byte	0x00, 0xf0, 0x11, 0x00


	//----- nvinfo : EIATTR_KPARAM_INFO
	.align		4
.L_15:
        /*0048*/ 	.byte	0x04, 0x17
        /*004a*/ 	.short	(.L_17 - .L_16)
.L_16:
        /*004c*/ 	.word	0x00000000
        /*0050*/ 	.short	0x0003
        /*0052*/ 	.short	0x0018
        /*0054*/ 	.byte	0x00, 0xf0, 0x11, 0x00


	//----- nvinfo : EIATTR_KPARAM_INFO
	.align		4
.L_17:
        /*0058*/ 	.byte	0x04, 0x17
        /*005a*/ 	.short	(.L_19 - .L_18)
.L_18:
        /*005c*/ 	.word	0x00000000
        /*0060*/ 	.short	0x0002
        /*0062*/ 	.short	0x0010
        /*0064*/ 	.byte	0x00, 0xf5, 0x21, 0x00


	//----- nvinfo : EIATTR_KPARAM_INFO
	.align		4
.L_19:
        /*0068*/ 	.byte	0x04, 0x17
        /*006a*/ 	.short	(.L_21 - .L_20)
.L_20:
        /*006c*/ 	.word	0x00000000
        /*0070*/ 	.short	0x0001
        /*0072*/ 	.short	0x0008
        /*0074*/ 	.byte	0x00, 0xf5, 0x21, 0x00


	//----- nvinfo : EIATTR_KPARAM_INFO
	.align		4
.L_21:
        /*0078*/ 	.byte	0x04, 0x17
        /*007a*/ 	.short	(.L_23 - .L_22)
.L_22:
        /*007c*/ 	.word	0x00000000
        /*0080*/ 	.short	0x0000
        /*0082*/ 	.short	0x0000
        /*0084*/ 	.byte	0x00, 0xf5, 0x21, 0x00


	//----- nvinfo : EIATTR_SPARSE_MMA_MASK
	.align		4
.L_23:
        /*0088*/ 	.byte	0x03, 0x50
        /*008a*/ 	.short	0x0000


	//----- nvinfo : EIATTR_MAXREG_COUNT
	.align		4
        /*008c*/ 	.byte	0x03, 0x1b
        /*008e*/ 	.short	0x00ff


	//----- nvinfo : EIATTR_MERCURY_ISA_VERSION
	.align		4
        /*0090*/ 	.byte	0x03, 0x5f
        /*0092*/ 	.short	0x0101


	//----- nvinfo : EIATTR_VRC_CTA_INIT_COUNT
	.align		4
        /*0094*/ 	.byte	0x02, 0x4a
	.zero		1
	.zero		1


	//----- nvinfo : EIATTR_EXIT_INSTR_OFFSETS
	.align		4
        /*0098*/ 	.byte	0x04, 0x1c
        /*009a*/ 	.short	(.L_25 - .L_24)


	//   ....[0]....
.L_24:
        /*009c*/ 	.word	0x000000c0


	//   ....[1]....
        /*00a0*/ 	.word	0x000008e0


	//----- nvinfo : EIATTR_CBANK_PARAM_SIZE
	.align		4
.L_25:
        /*00a4*/ 	.byte	0x03, 0x19
        /*00a6*/ 	.short	0x002c


	//----- nvinfo : EIATTR_PARAM_CBANK
	.align		4
        /*00a8*/ 	.byte	0x04, 0x0a
        /*00aa*/ 	.short	(.L_27 - .L_26)
	.align		4
.L_26:
        /*00ac*/ 	.word	index@(.nv.constant0._Z8sgemm_v0PKfS0_Pfiiiff)
        /*00b0*/ 	.short	0x0380
        /*00b2*/ 	.short	0x002c


	//----- nvinfo : EIATTR_SW_WAR
	.align		4
.L_27:
        /*00b4*/ 	.byte	0x04, 0x36
        /*00b6*/ 	.short	(.L_29 - .L_28)
.L_28:
        /*00b8*/ 	.word	0x00000008
.L_29:


//--------------------- .nv.callgraph             --------------------------
	.section	.nv.callgraph,"",@"SHT_CUDA_CALLGRAPH"
	.align	4
	.sectionentsize	8
	.align		4
        /*0000*/ 	.word	0x00000000
	.align		4
        /*0004*/ 	.word	0xffffffff
	.align		4
        /*0008*/ 	.word	0x00000000
	.align		4
        /*000c*/ 	.word	0xfffffffe
	.align		4
        /*0010*/ 	.word	0x00000000
	.align		4
        /*0014*/ 	.word	0xfffffffd
	.align		4
        /*0018*/ 	.word	0x00000000
	.align		4
        /*001c*/ 	.word	0xfffffffc


//--------------------- .text._Z8sgemm_v0PKfS0_Pfiiiff --------------------------
	.section	.text._Z8sgemm_v0PKfS0_Pfiiiff,"ax",@progbits
	.align	128
        .global         _Z8sgemm_v0PKfS0_Pfiiiff
        .type           _Z8sgemm_v0PKfS0_Pfiiiff,@function
        .size           _Z8sgemm_v0PKfS0_Pfiiiff,(.L_x_5 - _Z8sgemm_v0PKfS0_Pfiiiff)
        .other          _Z8sgemm_v0PKfS0_Pfiiiff,@"STO_CUDA_ENTRY STV_DEFAULT"
_Z8sgemm_v0PKfS0_Pfiiiff:
.text._Z8sgemm_v0PKfS0_Pfiiiff:
[----:B------:R-:W-:Y:S01]  /*0000*/  LDC R1, c[0x0][0x37c] ;  /* 0x0000df00ff017b82 */ /* 0x000fe20000000800 */
[----:B------:R-:W0:Y:S01]  /*0010*/  S2R R0, SR_CTAID.X ;  /* 0x0000000000007919 */ /* 0x000e220000002500 */
[----:B------:R-:W1:Y:S06]  /*0020*/  LDCU UR4, c[0x0][0x364] ;  /* 0x00006c80ff0477ac */ /* 0x000e6c0008000800 */
[----:B------:R-:W2:Y:S01]  /*0030*/  LDC.64 R2, c[0x0][0x398] ;  /* 0x0000e600ff027b82 */ /* 0x000ea20000000a00 */
[----:B------:R-:W0:Y:S01]  /*0040*/  S2R R5, SR_TID.X ;  /* 0x0000000000057919 */ /* 0x000e220000002100 */
[----:B------:R-:W0:Y:S01]  /*0050*/  LDCU UR5, c[0x0][0x360] ;  /* 0x00006c00ff0577ac */ /* 0x000e220008000800 */
[----:B------:R-:W1:Y:S01]  /*0060*/  S2R R19, SR_CTAID.Y ;  /* 0x0000000000137919 */ /* 0x000e620000002600 */
[----:B------:R-:W1:Y:S01]  /*0070*/  S2R R4, SR_TID.Y ;  /* 0x0000000000047919 */ /* 0x000e620000002200 */
[----:B0-----:R-:W-:-:S05]  /*0080*/  IMAD R0, R0, UR5, R5 ;  /* 0x0000000500007c24 */ /* 0x001fca000f8e0205 */
[----:B--2---:R-:W-:Y:S01]  /*0090*/  ISETP.GE.AND P0, PT, R0, R3, PT ;  /* 0x000000030000720c */ /* 0x004fe20003f06270 */
[----:B-1----:R-:W-:-:S05]  /*00a0*/  IMAD R19, R19, UR4, R4 ;  /* 0x0000000413137c24 */ /* 0x002fca000f8e0204 */
[----:B------:R-:W-:-:S13]  /*00b0*/  ISETP.GE.OR P0, PT, R19, R2, P0 ;  /* 0x000000021300720c */ /* 0x000fda0000706670 */
[----:B------:R-:W-:Y:S05]  /*00c0*/  @P0 EXIT ;  /* 0x000000000000094d */ /* 0x000fea0003800000 */
[----:B------:R-:W0:Y:S01]  /*00d0*/  LDC R2, c[0x0][0x3a0] ;  /* 0x0000e800ff027b82 */ /* 0x000e220000000800 */
[----:B------:R-:W1:Y:S01]  /*00e0*/  LDCU.64 UR4, c[0x0][0x358] ;  /* 0x00006b00ff0477ac */ /* 0x000e620008000a00 */
[----:B------:R-:W-:Y:S01]  /*00f0*/  HFMA2 R24, -RZ, RZ, 0, 0 ;  /* 0x00000000ff187431 */ /* 0x000fe200000001ff */
[----:B0-----:R-:W-:-:S13]  /*0100*/  ISETP.GE.AND P0, PT, R2, 0x1, PT ;  /* 0x000000010200780c */ /* 0x001fda0003f06270 */
[----:B-1----:R-:W-:Y:S05]  /*0110*/  @!P0 BRA `(.L_x_0) ;  /* 0x0000000400e08947 */ /* 0x002fea0003800000 */
[C---:B------:R-:W-:Y:S01]  /*0120*/  ISETP.GE.U32.AND P1, PT, R2.reuse, 0x8, PT ;  /* 0x000000080200780c */ /* 0x040fe20003f26070 */
[----:B------:R-:W-:Y:S01]  /*0130*/  IMAD R20, R19, R2, RZ ;  /* 0x0000000213147224 */ /* 0x000fe200078e02ff */
[----:B------:R-:W-:Y:S02]  /*0140*/  LOP3.LUT R27, R2, 0x7, RZ, 0xc0, !PT ;  /* 0x00000007021b7812 */ /* 0x000fe400078ec0ff */
[----:B------:R-:W-:Y:S02]  /*0150*/  MOV R24, RZ ;  /* 0x000000ff00187202 */ /* 0x000fe40000000f00 */
[----:B------:R-:W-:Y:S02]  /*0160*/  ISETP.NE.AND P0, PT, R27, RZ, PT ;  /* 0x000000ff1b00720c */ /* 0x000fe40003f05270 */
[----:B------:R-:W-:-:S05]  /*0170*/  MOV R21, RZ ;  /* 0x000000ff00157202 */ /* 0x000fca0000000f00 */
[----:B------:R-:W-:Y:S06]  /*0180*/  @!P1 BRA `(.L_x_1) ;  /* 0x0000000000c49947 */ /* 0x000fec0003800000 */
[----:B------:R-:W0:Y:S01]  /*0190*/  LDC.64 R4, c[0x0][0x380] ;  /* 0x0000e000ff047b82 */ /* 0x000e220000000a00 */
[----:B------:R-:W-:Y:S02]  /*01a0*/  LOP3.LUT R21, R2, 0x7ffffff8, RZ, 0xc0, !PT ;  /* 0x7ffffff802157812 */ /* 0x000fe400078ec0ff */
[----:B------:R-:W-:Y:S02]  /*01b0*/  MOV R24, RZ ;  /* 0x000000ff00187202 */ /* 0x000fe40000000f00 */
[----:B------:R-:W-:Y:S02]  /*01c0*/  MOV R18, R0 ;  /* 0x0000000000127202 */ /* 0x000fe40000000f00 */
[----:B------:R-:W-:Y:S01]  /*01d0*/  IADD3 R22, PT, PT, -R21, RZ, RZ ;  /* 0x000000ff15167210 */ /* 0x000fe20007ffe1ff */
[----:B0-----:R-:W-:-:S03]  /*01e0*/  IMAD.WIDE.U32 R4, R20, 0x4, R4 ;  /* 0x0000000414047825 */ /* 0x001fc600078e0004 */
[----:B------:R-:W-:-:S04]  /*01f0*/  IADD3 R6, P1, PT, R4, 0x10, RZ ;  /* 0x0000001004067810 */ /* 0x000fc80007f3e0ff */
[----:B------:R-:W-:-:S09]  /*0200*/  IADD3.X R7, PT, PT, RZ, R5, RZ, P1, !PT ;  /* 0x00000005ff077210 */ /* 0x000fd20000ffe4ff */
.L_x_2:
[----:B------:R-:W0:Y:S01]  /*0210*/  LDC.64 R16, c[0x0][0x388] ;  /* 0x0000e200ff107b82 */ /* 0x000e220000000a00 */
[----:B------:R-:W-:Y:S02]  /*0220*/  MOV R4, R6 ;  /* 0x0000000600047202 */ /* 0x000fe40000000f00 */
[----:B------:R-:W-:-:S05]  /*0230*/  MOV R5, R7 ;  /* 0x0000000700057202 */ /* 0x000fca0000000f00 */
[----:B------:R-:W2:Y:S04]  /*0240*/  LDG.E.CONSTANT R25, desc[UR4][R4.64+-0x10] ;  /* 0xfffff00404197981 */ /* 0x000ea8000c1e9900 */
[----:B------:R-:W3:Y:S04]  /*0250*/  LDG.E.CONSTANT R23, desc[UR4][R4.64+-0xc] ;  /* 0xfffff40404177981 */ /* 0x000ee8000c1e9900 */
[----:B------:R-:W4:Y:S04]  /*0260*/  LDG.E.CONSTANT R29, desc[UR4][R4.64+-0x8] ;  /* 0xfffff804041d7981 */ /* 0x000f28000c1e9900 */
[----:B------:R-:W5:Y:S01]  /*0270*/  LDG.E.CONSTANT R28, desc[UR4][R4.64+-0x4] ;  /* 0xfffffc04041c7981 */ /* 0x000f62000c1e9900 */
[----:B0-----:R-:W-:-:S05]  /*0280*/  IMAD.WIDE R16, R18, 0x4, R16 ;  /* 0x0000000412107825 */ /* 0x001fca00078e0210 */
[----:B------:R0:W2:Y:S01]  /*0290*/  LDG.E.CONSTANT R26, desc[UR4][R16.64] ;  /* 0x00000004101a7981 */ /* 0x0000a2000c1e9900 */
[----:B------:R-:W-:-:S04]  /*02a0*/  IMAD.WIDE R14, R3, 0x4, R16 ;  /* 0x00000004030e7825 */ /* 0x000fc800078e0210 */
[C---:B------:R-:W-:Y:S02]  /*02b0*/  IMAD.WIDE R6, R3.reuse, 0x4, R14 ;  /* 0x0000000403067825 */ /* 0x040fe400078e020e */
[----:B------:R-:W3:Y:S02]  /*02c0*/  LDG.E.CONSTANT R14, desc[UR4][R14.64] ;  /* 0x000000040e0e7981 */ /* 0x000ee4000c1e9900 */
[C---:B------:R-:W-:Y:S02]  /*02d0*/  IMAD.WIDE R10, R3.reuse, 0x4, R6 ;  /* 0x00000004030a7825 */ /* 0x040fe400078e0206 */
[----:B------:R-:W4:Y:S02]  /*02e0*/  LDG.E.CONSTANT R6, desc[UR4][R6.64] ;  /* 0x0000000406067981 */ /* 0x000f24000c1e9900 */
[C---:B------:R-:W-:Y:S02]  /*02f0*/  IMAD.WIDE R8, R3.reuse, 0x4, R10 ;  /* 0x0000000403087825 */ /* 0x040fe400078e020a */
[----:B------:R-:W5:Y:S02]  /*0300*/  LDG.E.CONSTANT R10, desc[UR4][R10.64] ;  /* 0x000000040a0a7981 */ /* 0x000f64000c1e9900 */
[----:B------:R-:W-:-:S02]  /*0310*/  IMAD.WIDE R12, R3, 0x4, R8 ;  /* 0x00000004030c7825 */ /* 0x000fc400078e0208 */
[----:B------:R-:W5:Y:S04]  /*0320*/  LDG.E.CONSTANT R7, desc[UR4][R4.64] ;  /* 0x0000000404077981 */ /* 0x000f68000c1e9900 */
[----:B------:R-:W5:Y:S01]  /*0330*/  LDG.E.CONSTANT R8, desc[UR4][R8.64] ;  /* 0x0000000408087981 */ /* 0x000f62000c1e9900 */
[----:B0-----:R-:W-:-:S03]  /*0340*/  IMAD.WIDE R16, R3, 0x4, R12 ;  /* 0x0000000403107825 */ /* 0x001fc600078e020c */
[----:B------:R-:W5:Y:S04]  /*0350*/  LDG.E.CONSTANT R12, desc[UR4][R12.64] ;  /* 0x000000040c0c7981 */ /* 0x000f68000c1e9900 */
[----:B------:R-:W5:Y:S04]  /*0360*/  LDG.E.CONSTANT R15, desc[UR4][R16.64] ;  /* 0x00000004100f7981 */ /* 0x000f68000c1e9900 */
[----:B------:R-:W5:Y:S04]  /*0370*/  LDG.E.CONSTANT R9, desc[UR4][R4.64+0x4] ;  /* 0x0000040404097981 */ /* 0x000f68000c1e9900 */
[----:B------:R-:W5:Y:S01]  /*0380*/  LDG.E.CONSTANT R11, desc[UR4][R4.64+0xc] ;  /* 0x00000c04040b7981 */ /* 0x000f62000c1e9900 */
[----:B--2---:R-:W-:Y:S01]  /*0390*/  FFMA R26, R25, R26, R24 ;  /* 0x0000001a191a7223 */ /* 0x004fe20000000018 */
[----:B------:R-:W-:-:S02]  /*03a0*/  IMAD.WIDE R24, R3, 0x4, R16 ;  /* 0x0000000403187825 */ /* 0x000fc400078e0210 */
[----:B------:R-:W2:Y:S04]  /*03b0*/  LDG.E.CONSTANT R16, desc[UR4][R4.64+0x8] ;  /* 0x0000080404107981 */ /* 0x000ea8000c1e9900 */
[----:B------:R-:W2:Y:S01]  /*03c0*/  LDG.E.CONSTANT R24, desc[UR4][R24.64] ;  /* 0x0000000418187981 */ /* 0x000ea2000c1e9900 */
[----:B---3--:R-:W-:Y:S01]  /*03d0*/  FFMA R14, R23, R14, R26 ;  /* 0x0000000e170e7223 */ /* 0x008fe2000000001a */
[----:B------:R-:W-:-:S03]  /*03e0*/  IADD3 R22, PT, PT, R22, 0x8, RZ ;  /* 0x0000000816167810 */ /* 0x000fc60007ffe0ff */
[----:B----4-:R-:W-:Y:S01]  /*03f0*/  FFMA R29, R29, R6, R14 ;  /* 0x000000061d1d7223 */ /* 0x010fe2000000000e */
[----:B------:R-:W-:-:S03]  /*0400*/  ISETP.NE.AND P1, PT, R22, RZ, PT ;  /* 0x000000ff1600720c */ /* 0x000fc60003f25270 */
[----:B-----5:R-:W-:Y:S01]  /*0410*/  FFMA R10, R28, R10, R29 ;  /* 0x0000000a1c0a7223 */ /* 0x020fe2000000001d */
[----:B------:R-:W-:-:S03]  /*0420*/  IADD3 R6, P2, PT, R4, 0x20, RZ ;  /* 0x0000002004067810 */ /* 0x000fc60007f5e0ff */
[----:B------:R-:W-:Y:S01]  /*0430*/  FFMA R8, R7, R8, R10 ;  /* 0x0000000807087223 */ /* 0x000fe2000000000a */
[----:B------:R-:W-:Y:S02]  /*0440*/  IADD3.X R7, PT, PT, RZ, R5, RZ, P2, !PT ;  /* 0x00000005ff077210 */ /* 0x000fe400017fe4ff */
[----:B------:R-:W-:Y:S01]  /*0450*/  LEA R18, R3, R18, 0x3 ;  /* 0x0000001203127211 */ /* 0x000fe200078e18ff */
[----:B------:R-:W-:-:S04]  /*0460*/  FFMA R9, R9, R12, R8 ;  /* 0x0000000c09097223 */ /* 0x000fc80000000008 */
[----:B--2---:R-:W-:-:S04]  /*0470*/  FFMA R16, R16, R15, R9 ;  /* 0x0000000f10107223 */ /* 0x004fc80000000009 */
[----:B------:R-:W-:Y:S01]  /*0480*/  FFMA R24, R11, R24, R16 ;  /* 0x000000180b187223 */ /* 0x000fe20000000010 */
[----:B------:R-:W-:Y:S06]  /*0490*/  @P1 BRA `(.L_x_2) ;  /* 0xfffffffc005c1947 */ /* 0x000fec000383ffff */
.L_x_1:
[----:B------:R-:W-:Y:S05]  /*04a0*/  @!P0 BRA `(.L_x_0) ;  /* 0x0000000000fc8947 */ /* 0x000fea0003800000 */
[----:B------:R-:W-:Y:S02]  /*04b0*/  ISETP.GE.U32.AND P1, PT, R27, 0x4, PT ;  /* 0x000000041b00780c */ /* 0x000fe40003f26070 */
[----:B------:R-:W-:-:S04]  /*04c0*/  LOP3.LUT R16, R2, 0x3, RZ, 0xc0, !PT ;  /* 0x0000000302107812 */ /* 0x000fc800078ec0ff */
[----:B------:R-:W-:-:S07]  /*04d0*/  ISETP.NE.AND P0, PT, R16, RZ, PT ;  /* 0x000000ff1000720c */ /* 0x000fce0003f05270 */
[----:B------:R-:W-:Y:S06]  /*04e0*/  @!P1 BRA `(.L_x_3) ;  /* 0x00000000006c9947 */ /* 0x000fec0003800000 */
[----:B------:R-:W0:Y:S01]  /*04f0*/  LDC.64 R6, c[0x0][0x388] ;  /* 0x0000e200ff067b82 */ /* 0x000e220000000a00 */
[----:B------:R-:W1:Y:S01]  /*0500*/  LDCU.64 UR6, c[0x0][0x380] ;  /* 0x00007000ff0677ac */ /* 0x000e620008000a00 */
[----:B------:R-:W-:Y:S01]  /*0510*/  IMAD R9, R21, R3, R0 ;  /* 0x0000000315097224 */ /* 0x000fe200078e0200 */
[CC--:B------:R-:W-:Y:S02]  /*0520*/  IADD3 R5, PT, PT, R20.reuse, R21.reuse, RZ ;  /* 0x0000001514057210 */ /* 0x0c0fe40007ffe0ff */
[----:B------:R-:W-:-:S03]  /*0530*/  IADD3 R10, P1, PT, R20, R21, RZ ;  /* 0x00000015140a7210 */ /* 0x000fc60007f3e0ff */
[----:B------:R-:W2:Y:S01]  /*0540*/  LDC.64 R14, c[0x0][0x380] ;  /* 0x0000e000ff0e7b82 */ /* 0x000ea20000000a00 */
[----:B0-----:R-:W-:-:S04]  /*0550*/  IMAD.WIDE R6, R9, 0x4, R6 ;  /* 0x0000000409067825 */ /* 0x001fc800078e0206 */
[----:B------:R-:W-:Y:S02]  /*0560*/  IMAD.WIDE R8, R3, 0x4, R6 ;  /* 0x0000000403087825 */ /* 0x000fe400078e0206 */
[----:B------:R-:W3:Y:S02]  /*0570*/  LDG.E.CONSTANT R6, desc[UR4][R6.64] ;  /* 0x0000000406067981 */ /* 0x000ee4000c1e9900 */
[----:B--2---:R-:W-:Y:S01]  /*0580*/  IMAD.WIDE.U32 R14, R5, 0x4, R14 ;  /* 0x00000004050e7825 */ /* 0x004fe200078e000e */
[----:B------:R-:W-:Y:S02]  /*0590*/  IADD3.X R5, PT, PT, RZ, RZ, RZ, P1, !PT ;  /* 0x000000ffff057210 */ /* 0x000fe40000ffe4ff */
[----:B-1----:R-:W-:-:S03]  /*05a0*/  LEA R4, P1, R10, UR6, 0x2 ;  /* 0x000000060a047c11 */ /* 0x002fc6000f8210ff */
[----:B------:R-:W3:Y:S01]  /*05b0*/  LDG.E.CONSTANT R15, desc[UR4][R14.64] ;  /* 0x000000040e0f7981 */ /* 0x000ee2000c1e9900 */
[----:B------:R-:W-:Y:S01]  /*05c0*/  LEA.HI.X R5, R10, UR7, R5, 0x2, P1 ;  /* 0x000000070a057c11 */ /* 0x000fe200088f1405 */
[C---:B------:R-:W-:Y:S02]  /*05d0*/  IMAD.WIDE R10, R3.reuse, 0x4, R8 ;  /* 0x00000004030a7825 */ /* 0x040fe400078e0208 */
[----:B------:R-:W2:Y:S04]  /*05e0*/  LDG.E.CONSTANT R8, desc[UR4][R8.64] ;  /* 0x0000000408087981 */ /* 0x000ea8000c1e9900 */
[----:B------:R-:W2:Y:S01]  /*05f0*/  LDG.E.CONSTANT R17, desc[UR4][R4.64+0x4] ;  /* 0x0000040404117981 */ /* 0x000ea2000c1e9900 */
[----:B------:R-:W-:-:S03]  /*0600*/  IMAD.WIDE R12, R3, 0x4, R10 ;  /* 0x00000004030c7825 */ /* 0x000fc600078e020a */
[----:B------:R-:W4:Y:S04]  /*0610*/  LDG.E.CONSTANT R22, desc[UR4][R10.64] ;  /* 0x000000040a167981 */ /* 0x000f28000c1e9900 */
[----:B------:R-:W4:Y:S04]  /*0620*/  LDG.E.CONSTANT R18, desc[UR4][R4.64+0x8] ;  /* 0x0000080404127981 */ /* 0x000f28000c1e9900 */
[----:B------:R-:W5:Y:S04]  /*0630*/  LDG.E.CONSTANT R26, desc[UR4][R4.64+0xc] ;  /* 0x00000c04041a7981 */ /* 0x000f68000c1e9900 */
[----:B------:R-:W5:Y:S01]  /*0640*/  LDG.E.CONSTANT R12, desc[UR4][R12.64] ;  /* 0x000000040c0c7981 */ /* 0x000f62000c1e9900 */
[----:B------:R-:W-:Y:S01]  /*0650*/  IADD3 R21, PT, PT, R21, 0x4, RZ ;  /* 0x0000000415157810 */ /* 0x000fe20007ffe0ff */
[----:B---3--:R-:W-:-:S04]  /*0660*/  FFMA R24, R15, R6, R24 ;  /* 0x000000060f187223 */ /* 0x008fc80000000018 */
[----:B--2---:R-:W-:-:S04]  /*0670*/  FFMA R17, R17, R8, R24 ;  /* 0x0000000811117223 */ /* 0x004fc80000000018 */
[----:B----4-:R-:W-:-:S04]  /*0680*/  FFMA R17, R18, R22, R17 ;  /* 0x0000001612117223 */ /* 0x010fc80000000011 */
[----:B-----5:R-:W-:-:S07]  /*0690*/  FFMA R24, R26, R12, R17 ;  /* 0x0000000c1a187223 */ /* 0x020fce0000000011 */
.L_x_3:
[----:B------:R-:W-:Y:S05]  /*06a0*/  @!P0 BRA `(.L_x_0) ;  /* 0x00000000007c8947 */ /* 0x000fea0003800000 */
[----:B------:R-:W-:Y:S01]  /*06b0*/  ISETP.NE.AND P1, PT, R16, 0x1, PT ;  /* 0x000000011000780c */ /* 0x000fe20003f25270 */
[----:B------:R-:W0:Y:S01]  /*06c0*/  LDC.64 R12, c[0x0][0x380] ;  /* 0x0000e000ff0c7b82 */ /* 0x000e220000000a00 */
[----:B------:R-:W-:-:S04]  /*06d0*/  LOP3.LUT R2, R2, 0x1, RZ, 0xc0, !PT ;  /* 0x0000000102027812 */ /* 0x000fc800078ec0ff */
[----:B------:R-:W-:-:S03]  /*06e0*/  ISETP.NE.U32.AND P0, PT, R2, 0x1, PT ;  /* 0x000000010200780c */ /* 0x000fc60003f05070 */
[----:B------:R-:W1:Y:S04]  /*06f0*/  LDC.64 R10, c[0x0][0x388] ;  /* 0x0000e200ff0a7b82 */ /* 0x000e680000000a00 */
[CC--:B------:R-:W-:Y:S02]  /*0700*/  @P1 IADD3 R15, PT, PT, R20.reuse, R21.reuse, RZ ;  /* 0x00000015140f1210 */ /* 0x0c0fe40007ffe0ff */
[----:B------:R-:W-:Y:S02]  /*0710*/  @P1 IADD3 R2, P2, PT, R20, R21, RZ ;  /* 0x0000001514021210 */ /* 0x000fe40007f5e0ff */
[----:B------:R-:W2:Y:S02]  /*0720*/  @P1 LDC.64 R4, c[0x0][0x380] ;  /* 0x0000e000ff041b82 */ /* 0x000ea40000000a00 */
[----:B------:R-:W-:-:S06]  /*0730*/  @P1 IADD3.X R14, PT, PT, RZ, RZ, RZ, P2, !PT ;  /* 0x000000ffff0e1210 */ /* 0x000fcc00017fe4ff */
[----:B------:R-:W3:Y:S01]  /*0740*/  LDC.64 R6, c[0x0][0x380] ;  /* 0x0000e000ff067b82 */ /* 0x000ee20000000a00 */
[----:B0-----:R-:W-:-:S04]  /*0750*/  @P1 IMAD.WIDE.U32 R12, R15, 0x4, R12 ;  /* 0x000000040f0c1825 */ /* 0x001fc800078e000c */
[C---:B------:R-:W-:Y:S01]  /*0760*/  @P1 IMAD R15, R21.reuse, R3, R0 ;  /* 0x00000003150f1224 */ /* 0x040fe200078e0200 */
[----:B------:R-:W-:Y:S01]  /*0770*/  @P1 IADD3 R21, PT, PT, R21, 0x2, RZ ;  /* 0x0000000215151810 */ /* 0x000fe20007ffe0ff */
[----:B------:R-:W4:Y:S01]  /*0780*/  @P1 LDG.E.CONSTANT R13, desc[UR4][R12.64] ;  /* 0x000000040c0d1981 */ /* 0x000f22000c1e9900 */
[----:B------:R-:W0:Y:S01]  /*0790*/  LDC.64 R8, c[0x0][0x388] ;  /* 0x0000e200ff087b82 */ /* 0x000e220000000a00 */
[----:B-1----:R-:W-:Y:S01]  /*07a0*/  @P1 IMAD.WIDE R10, R15, 0x4, R10 ;  /* 0x000000040f0a1825 */ /* 0x002fe200078e020a */
[----:B------:R-:W-:Y:S02]  /*07b0*/  @!P0 IADD3 R17, PT, PT, R20, R21, RZ ;  /* 0x0000001514118210 */ /* 0x000fe40007ffe0ff */
[----:B--2---:R-:W-:Y:S01]  /*07c0*/  @P1 LEA R4, P2, R2, R4, 0x2 ;  /* 0x0000000402041211 */ /* 0x004fe200078410ff */
[----:B------:R-:W-:-:S03]  /*07d0*/  @!P0 IMAD R21, R21, R3, R0 ;  /* 0x0000000315158224 */ /* 0x000fc600078e0200 */
[----:B------:R-:W-:Y:S01]  /*07e0*/  @P1 LEA.HI.X R5, R2, R5, R14, 0x2, P2 ;  /* 0x0000000502051211 */ /* 0x000fe200010f140e */
[----:B------:R-:W-:Y:S01]  /*07f0*/  @P1 IMAD.WIDE R14, R3, 0x4, R10 ;  /* 0x00000004030e1825 */ /* 0x000fe200078e020a */
[----:B------:R-:W4:Y:S03]  /*0800*/  @P1 LDG.E.CONSTANT R2, desc[UR4][R10.64] ;  /* 0x000000040a021981 */ /* 0x000f26000c1e9900 */
[----:B---3--:R-:W-:Y:S01]  /*0810*/  @!P0 IMAD.WIDE.U32 R6, R17, 0x4, R6 ;  /* 0x0000000411068825 */ /* 0x008fe200078e0006 */
[----:B------:R-:W2:Y:S04]  /*0820*/  @P1 LDG.E.CONSTANT R5, desc[UR4][R4.64+0x4] ;  /* 0x0000040404051981 */ /* 0x000ea8000c1e9900 */
[----:B------:R-:W2:Y:S01]  /*0830*/  @P1 LDG.E.CONSTANT R14, desc[UR4][R14.64] ;  /* 0x000000040e0e1981 */ /* 0x000ea2000c1e9900 */
[----:B0-----:R-:W-:-:S03]  /*0840*/  @!P0 IMAD.WIDE R8, R21, 0x4, R8 ;  /* 0x0000000415088825 */ /* 0x001fc600078e0208 */
[----:B------:R-:W3:Y:S04]  /*0850*/  @!P0 LDG.E.CONSTANT R7, desc[UR4][R6.64] ;  /* 0x0000000406078981 */ /* 0x000ee8000c1e9900 */
[----:B------:R-:W3:Y:S01]  /*0860*/  @!P0 LDG.E.CONSTANT R8, desc[UR4][R8.64] ;  /* 0x0000000408088981 */ /* 0x000ee2000c1e9900 */
[----:B----4-:R-:W-:-:S04]  /*0870*/  @P1 FFMA R2, R13, R2, R24 ;  /* 0x000000020d021223 */ /* 0x010fc80000000018 */
[----:B--2---:R-:W-:-:S04]  /*0880*/  @P1 FFMA R24, R5, R14, R2 ;  /* 0x0000000e05181223 */ /* 0x004fc80000000002 */
[----:B---3--:R-:W-:-:S07]  /*0890*/  @!P0 FFMA R24, R7, R8, R24 ;  /* 0x0000000807188223 */ /* 0x008fce0000000018 */
.L_x_0:
[----:B------:R-:W0:Y:S01]  /*08a0*/  LDC.64 R4, c[0x0][0x390] ;  /* 0x0000e400ff047b82 */ /* 0x000e220000000a00 */
[----:B------:R-:W-:-:S04]  /*08b0*/  IMAD R3, R19, R3, R0 ;  /* 0x0000000313037224 */ /* 0x000fc800078e0200 */
[----:B0-----:R-:W-:-:S05]  /*08c0*/  IMAD.WIDE R2, R3, 0x4, R4 ;  /* 0x0000000403027825 */ /* 0x001fca00078e0204 */
[----:B------:R-:W-:Y:S01]  /*08d0*/  STG.E desc[UR4][R2.64], R24 ;  /* 0x0000001802007986 */ /* 0x000fe2000c101904 */
[----:B------:R-:W-:Y:S05]  /*08e0*/  EXIT ;  /* 0x000000000000794d */ /* 0x000fea0003800000 */
.L_x_4:
[----:B------:R-:W-:-:S00]  /*08f0*/  BRA `(.L_x_4) ;  /* 0xfffffffc00fc7947 */ /* 0x000fc0000383ffff */
[----:B------:R-:W-:-:S00]  /*0900*/  NOP ;  /* 0x0000000000007918 */ /* 0x000fc00000000000 */
[----:B------:R-:W-:-:S00]  /*0910*/  NOP ;  /* 0x0000000000007918 */ /* 0x000fc00000000000 */
[----:B------:R-:W-:-:S00]  /*0920*/  NOP ;  /* 0x0000000000007918 */ /* 0x000fc00000000000 */
[----:B------:R-:W-:-:S00]  /*0930*/  NOP ;  /* 0x0000000000007918 */ /* 0x000fc00000000000 */
[----:B------:R-:W-:-:S00]  /*0940*/  NOP ;  /* 0x0000000000007918 */ /* 0x000fc00000000000 */
[----:B------:R-:W-:-:S00]  /*0950*/  NOP ;  /* 0x0000000000007918 */ /* 0x000fc00000000000 */
[----:B------:R-:W-:-:S00]  /*0960*/  NOP ;  /* 0x0000000000007918 */ /* 0x000fc00000000000 */
[----:B------:R-:W-:-:S00]  /*0970*/  NOP ;  /* 0x0000000000007918 */ /* 0x000fc00000000000 */
.L_x_5:


//--------------------- .nv.shared.reserved.0     --------------------------
	.section	.nv.shared.reserved.0,"aw",@nobits
	.weak		__nv_reservedSMEM_offset_0_alias
	.size		__nv_reservedSMEM_offset_0_alias, 0, 64
	.other		__nv_reservedSMEM_offset_0_alias,@"STO_CUDA_RESERVED_SHARED STV_DEFAULT"
__nv_reservedSMEM_offset_0_alias:
	.zero		0
	.zero		64


//--------------------- .nv.constant0._Z8sgemm_v0PKfS0_Pfiiiff --------------------------
	.section	.nv.constant0._Z8sgemm_v0PKfS0_Pfiiiff,"a",@progbits
	.sectionflags	@""
	.align	4
.nv.constant0._Z8sgemm_v0PKfS0_Pfiiiff:
	.zero		940


//--------------------- SYMBOLS --------------------------

	.type		.nv.reservedSmem.offset0,@object
	.size		.nv.reservedSmem.offset0,0x4
